//
// Generated by NVIDIA NVVM Compiler
//
// Compiler Build ID: CL-36424714
// Cuda compilation tools, release 13.0, V13.0.88
// Based on NVVM 20.0.0
//

.version 9.0
.target sm_100
.address_size 64

	// .globl	_Z19float_to_fp8_kernelPKfPhi17__nv_saturation_t25__nv_fp8_interpretation_t

.visible .entry _Z19float_to_fp8_kernelPKfPhi17__nv_saturation_t25__nv_fp8_interpretation_t(
	.param .u64 .ptr .align 1 _Z19float_to_fp8_kernelPKfPhi17__nv_saturation_t25__nv_fp8_interpretation_t_param_0,
	.param .u64 .ptr .align 1 _Z19float_to_fp8_kernelPKfPhi17__nv_saturation_t25__nv_fp8_interpretation_t_param_1,
	.param .u32 _Z19float_to_fp8_kernelPKfPhi17__nv_saturation_t25__nv_fp8_interpretation_t_param_2,
	.param .u32 _Z19float_to_fp8_kernelPKfPhi17__nv_saturation_t25__nv_fp8_interpretation_t_param_3,
	.param .u32 _Z19float_to_fp8_kernelPKfPhi17__nv_saturation_t25__nv_fp8_interpretation_t_param_4
)
{
	.reg .pred 	%p<22>;
	.reg .b16 	%rs<35>;
	.reg .b32 	%r<31>;
	.reg .b32 	%f<7>;
	.reg .b64 	%rd<32>;
	.reg .b64 	%fd<3>;

	ld.param.u64 	%rd12, [_Z19float_to_fp8_kernelPKfPhi17__nv_saturation_t25__nv_fp8_interpretation_t_param_0];
	ld.param.u64 	%rd13, [_Z19float_to_fp8_kernelPKfPhi17__nv_saturation_t25__nv_fp8_interpretation_t_param_1];
	ld.param.u32 	%r5, [_Z19float_to_fp8_kernelPKfPhi17__nv_saturation_t25__nv_fp8_interpretation_t_param_2];
	ld.param.u32 	%r3, [_Z19float_to_fp8_kernelPKfPhi17__nv_saturation_t25__nv_fp8_interpretation_t_param_3];
	ld.param.u32 	%r4, [_Z19float_to_fp8_kernelPKfPhi17__nv_saturation_t25__nv_fp8_interpretation_t_param_4];
	mov.u32 	%r6, %ctaid.x;
	mov.u32 	%r7, %ntid.x;
	mov.u32 	%r8, %tid.x;
	mad.lo.s32 	%r1, %r6, %r7, %r8;
	setp.ge.s32 	%p1, %r1, %r5;
	@%p1 bra 	$L__BB0_19;
	cvta.to.global.u64 	%rd14, %rd12;
	mul.wide.s32 	%rd15, %r1, 4;
	add.s64 	%rd16, %rd14, %rd15;
	ld.global.f32 	%f1, [%rd16];
	setp.ne.s32 	%p2, %r3, 1;
	@%p2 bra 	$L__BB0_5;
	setp.ne.s32 	%p21, %r4, 1;
	@%p21 bra 	$L__BB0_4;
	mov.f32 	%f6, 0f00000000;
	// begin inline asm
	{cvt.rn.satfinite.e5m2x2.f32 %rs34, %f6, %f1;}

	// end inline asm
	bra.uni 	$L__BB0_18;
$L__BB0_4:
	mov.f32 	%f4, 0f00000000;
	// begin inline asm
	{cvt.rn.satfinite.e4m3x2.f32 %rs34, %f4, %f1;}

	// end inline asm
	bra.uni 	$L__BB0_18;
$L__BB0_5:
	mov.b32 	%r9, %f1;
	and.b32  	%r10, %r9, 2147483647;
	setp.gt.u32 	%p3, %r10, 2139095040;
	selp.b32 	%r11, 2147483647, %r9, %p3;
	mov.b32 	%f2, %r11;
	cvt.f64.f32 	%fd1, %f2;
	mov.b64 	%rd1, %fd1;
	setp.eq.s32 	%p4, %r4, 0;
	selp.b64 	%rd2, 4, 3, %p4;
	selp.b64 	%rd17, 4562146422526312448, 4530621225134718976, %p4;
	selp.b64 	%rd3, 4646870390516219904, 4678677062884524031, %p4;
	selp.b64 	%rd4, 4580160821035794432, 4544132024016830464, %p4;
	sub.s64 	%rd5, 52, %rd2;
	cvt.u32.u64 	%r12, %rd5;
	mov.b64 	%rd18, 1;
	shl.b64 	%rd6, %rd18, %r12;
	shr.u64 	%rd19, %rd1, 52;
	cvt.u16.u64 	%rs17, %rd19;
	selp.b16 	%rs18, 8, 16, %p4;
	add.s16 	%rs5, %rs18, %rs17;
	cvt.u32.u64 	%r13, %rd2;
	sub.s32 	%r14, 53, %r13;
	shr.u64 	%rd7, %rd1, %r14;
	cvt.u16.u64 	%rs19, %rd7;
	selp.b16 	%rs20, 7, 3, %p4;
	and.b16  	%rs6, %rs20, %rs19;
	abs.f64 	%fd2, %fd1;
	mov.b64 	%rd8, %fd2;
	setp.ge.u64 	%p5, %rd17, %rd8;
	mov.b16 	%rs33, 0;
	@%p5 bra 	$L__BB0_17;
	setp.lt.u64 	%p6, %rd8, 9218868437227405313;
	@%p6 bra 	$L__BB0_8;
	setp.eq.s32 	%p20, %r4, 0;
	or.b16  	%rs26, %rs6, 126;
	selp.b16 	%rs33, 127, %rs26, %p20;
	bra.uni 	$L__BB0_17;
$L__BB0_8:
	setp.ge.u64 	%p7, %rd3, %rd8;
	@%p7 bra 	$L__BB0_10;
	setp.eq.s32 	%p19, %r4, 0;
	selp.b16 	%rs33, 127, 124, %p19;
	bra.uni 	$L__BB0_17;
$L__BB0_10:
	setp.gt.u64 	%p8, %rd4, %rd8;
	@%p8 bra 	$L__BB0_14;
	cvt.u32.u16 	%r15, %rs5;
	add.s32 	%r17, %r13, -1;
	shl.b32 	%r18, %r15, %r17;
	cvt.u16.u32 	%rs21, %r18;
	or.b16  	%rs33, %rs6, %rs21;
	mov.b64 	%rd20, 2;
	shl.b64 	%rd21, %rd20, %r12;
	add.s64 	%rd22, %rd21, -1;
	and.b64  	%rd9, %rd22, %rd1;
	setp.gt.u64 	%p9, %rd9, %rd6;
	@%p9 bra 	$L__BB0_13;
	setp.ne.s64 	%p10, %rd9, %rd6;
	and.b64  	%rd24, %rd7, 1;
	setp.eq.b64 	%p11, %rd24, 1;
	not.pred 	%p12, %p11;
	or.pred  	%p13, %p10, %p12;
	@%p13 bra 	$L__BB0_17;
$L__BB0_13:
	add.s16 	%rs33, %rs33, 1;
	bra.uni 	$L__BB0_17;
$L__BB0_14:
	sub.s16 	%rs22, 1, %rs5;
	add.s32 	%r21, %r13, -1;
	mov.b32 	%r22, 1;
	shl.b32 	%r23, %r22, %r21;
	cvt.u16.u32 	%rs23, %r23;
	or.b16  	%rs24, %rs6, %rs23;
	cvt.u32.u16 	%r24, %rs24;
	and.b32  	%r25, %r24, 255;
	cvt.u32.u16 	%r26, %rs22;
	and.b32  	%r27, %r26, 255;
	shr.u32 	%r2, %r25, %r27;
	or.b64  	%rd25, %rd1, 4503599627370496;
	add.s32 	%r28, %r27, 1;
	shl.b64 	%rd26, %rd6, %r28;
	add.s64 	%rd27, %rd26, -1;
	and.b64  	%rd10, %rd27, %rd25;
	shl.b64 	%rd11, %rd6, %r27;
	setp.gt.u64 	%p14, %rd10, %rd11;
	@%p14 bra 	$L__BB0_16;
	cvt.u16.u32 	%rs33, %r2;
	setp.ne.s64 	%p15, %rd10, %rd11;
	and.b32  	%r30, %r2, 1;
	setp.eq.b32 	%p16, %r30, 1;
	not.pred 	%p17, %p16;
	or.pred  	%p18, %p15, %p17;
	@%p18 bra 	$L__BB0_17;
$L__BB0_16:
	cvt.u16.u32 	%rs25, %r2;
	add.s16 	%rs33, %rs25, 1;
$L__BB0_17:
	shr.u64 	%rd28, %rd1, 56;
	cvt.u16.u64 	%rs27, %rd28;
	and.b16  	%rs28, %rs27, 128;
	or.b16  	%rs34, %rs33, %rs28;
$L__BB0_18:
	cvt.s64.s32 	%rd29, %r1;
	cvta.to.global.u64 	%rd30, %rd13;
	add.s64 	%rd31, %rd30, %rd29;
	st.global.u8 	[%rd31], %rs34;
$L__BB0_19:
	ret;

}


// ===== COMPILED SASS (sm_100) =====

	.target	sm_100

	.elftype	@"ET_EXEC"


//--------------------- .note.nv.tkinfo           --------------------------
	.section	.note.nv.tkinfo,"",@"SHT_NOTE"
	.sectionflags	@"SHF_NOTE_NV_TKINFO"
	.tkinfo
        /*0018*/ 	.word	0x00000002
        /*0030*/ 	.string	""
        /*0030*/ 	.string	"ptxas"
        /*0030*/ 	.string	"Cuda compilation tools, release 13.0, V13.0.88"
        /*0030*/ 	.string	"Build cuda_13.0.r13.0/compiler.36424714_0"
        /*0030*/ 	.string	"-arch sm_100 -m 64 "



//--------------------- .note.nv.cuinfo           --------------------------
	.section	.note.nv.cuinfo,"",@"SHT_NOTE"
	.sectionflags	@"SHF_NOTE_NV_CUINFO"
        /*0018*/ 	.short	0x0002
        /*001a*/ 	.short	0x0064
        /*001c*/ 	.short	0x0082
	.zero		2


//--------------------- .nv.info                  --------------------------
	.section	.nv.info,"",@"SHT_CUDA_INFO"
	.align	4


	//----- nvinfo : EIATTR_REGCOUNT
	.align		4
        /*0000*/ 	.byte	0x04, 0x2f
        /*0002*/ 	.short	(.L_1 - .L_0)
	.align		4
.L_0:
        /*0004*/ 	.word	index@(_Z19float_to_fp8_kernelPKfPhi17__nv_saturation_t25__nv_fp8_interpretation_t)
        /*0008*/ 	.word	0x00000012


	//----- nvinfo : EIATTR_FRAME_SIZE
	.align		4
.L_1:
        /*000c*/ 	.byte	0x04, 0x11
        /*000e*/ 	.short	(.L_3 - .L_2)
	.align		4
.L_2:
        /*0010*/ 	.word	index@(_Z19float_to_fp8_kernelPKfPhi17__nv_saturation_t25__nv_fp8_interpretation_t)
        /*0014*/ 	.word	0x00000000


	//----- nvinfo : EIATTR_MIN_STACK_SIZE
	.align		4
.L_3:
        /*0018*/ 	.byte	0x04, 0x12
        /*001a*/ 	.short	(.L_5 - .L_4)
	.align		4
.L_4:
        /*001c*/ 	.word	index@(_Z19float_to_fp8_kernelPKfPhi17__nv_saturation_t25__nv_fp8_interpretation_t)
        /*0020*/ 	.word	0x00000000
.L_5:


//--------------------- .nv.compat                --------------------------
	.section	.nv.compat,"",@"SHT_CUDA_COMPAT_INFO"
	.align	4
        /*0000*/ 	.byte	0x02, 0x09, 0x00, 0x00, 0x02, 0x02, 0x02, 0x00, 0x02, 0x05, 0x05, 0x00, 0x03, 0x07, 0x01, 0x01
        /*0010*/ 	.byte	0x02, 0x03, 0x00, 0x00, 0x02, 0x06, 0x01, 0x00, 0x04, 0x0b, 0x08, 0x00, 0x01, 0x00, 0x00, 0x00
        /*0020*/ 	.byte	0x00, 0x00, 0x00, 0x00


//--------------------- .nv.info._Z19float_to_fp8_kernelPKfPhi17__nv_saturation_t25__nv_fp8_interpretation_t --------------------------
	.section	.nv.info._Z19float_to_fp8_kernelPKfPhi17__nv_saturation_t25__nv_fp8_interpretation_t,"",@"SHT_CUDA_INFO"
	.sectionflags	@""
	.align	4


	//----- nvinfo : EIATTR_CUDA_API_VERSION
	.align		4
        /*0000*/ 	.byte	0x04, 0x37
        /*0002*/ 	.short	(.L_7 - .L_6)
.L_6:
        /*0004*/ 	.word	0x00000082


	//----- nvinfo : EIATTR_KPARAM_INFO
	.align		4
.L_7:
        /*0008*/ 	.byte	0x04, 0x17
        /*000a*/ 	.short	(.L_9 - .L_8)
.L_8:
        /*000c*/ 	.word	0x00000000
        /*0010*/ 	.short	0x0004
        /*0012*/ 	.short	0x0018
        /*0014*/ 	.byte	0x00, 0xf0, 0x11, 0x00


	//----- nvinfo : EIATTR_KPARAM_INFO
	.align		4
.L_9:
        /*0018*/ 	.byte	0x04, 0x17
        /*001a*/ 	.short	(.L_11 - .L_10)
.L_10:
        /*001c*/ 	.word	0x00000000
        /*0020*/ 	.short	0x0003
        /*0022*/ 	.short	0x0014
        /*0024*/ 	.byte	0x00, 0xf0, 0x11, 0x00


	//----- nvinfo : EIATTR_KPARAM_INFO
	.align		4
.L_11:
        /*0028*/ 	.byte	0x04, 0x17
        /*002a*/ 	.short	(.L_13 - .L_12)
.L_12:
        /*002c*/ 	.word	0x00000000
        /*0030*/ 	.short	0x0002
        /*0032*/ 	.short	0x0010
        /*0034*/ 	.byte	0x00, 0xf0, 0x11, 0x00


	//----- nvinfo : EIATTR_KPARAM_INFO
	.align		4
.L_13:
        /*0038*/ 	.byte	0x04, 0x17
        /*003a*/ 	.short	(.L_15 - .L_14)
.L_14:
        /*003c*/ 	.word	0x00000000
        /*0040*/ 	.short	0x0001
        /*0042*/ 	.short	0x0008
        /*0044*/ 	.byte	0x00, 0xf5, 0x21, 0x00


	//----- nvinfo : EIATTR_KPARAM_INFO
	.align		4
.L_15:
        /*0048*/ 	.byte	0x04, 0x17
        /*004a*/ 	.short	(.L_17 - .L_16)
.L_16:
        /*004c*/ 	.word	0x00000000
        /*0050*/ 	.short	0x0000
        /*0052*/ 	.short	0x0000
        /*0054*/ 	.byte	0x00, 0xf5, 0x21, 0x00


	//----- nvinfo : EIATTR_SPARSE_MMA_MASK
	.align		4
.L_17:
        /*0058*/ 	.byte	0x03, 0x50
        /*005a*/ 	.short	0x0000


	//----- nvinfo : EIATTR_MAXREG_COUNT
	.align		4
        /*005c*/ 	.byte	0x03, 0x1b
        /*005e*/ 	.short	0x00ff


	//----- nvinfo : EIATTR_MERCURY_ISA_VERSION
	.align		4
        /*0060*/ 	.byte	0x03, 0x5f
        /*0062*/ 	.short	0x0101


	//----- nvinfo : EIATTR_VRC_CTA_INIT_COUNT
	.align		4
        /*0064*/ 	.byte	0x02, 0x4a
	.zero		1
	.zero		1


	//----- nvinfo : EIATTR_EXIT_INSTR_OFFSETS
	.align		4
        /*0068*/ 	.byte	0x04, 0x1c
        /*006a*/ 	.short	(.L_19 - .L_18)


	//   ....[0]....
.L_18:
        /*006c*/ 	.word	0x00000070


	//   ....[1]....
        /*0070*/ 	.word	0x000007d0


	//----- nvinfo : EIATTR_CRS_STACK_SIZE
	.align		4
.L_19:
        /*0074*/ 	.byte	0x04, 0x1e
        /*0076*/ 	.short	(.L_21 - .L_20)
.L_20:
        /*0078*/ 	.word	0x00000000


	//----- nvinfo : EIATTR_CBANK_PARAM_SIZE
	.align		4
.L_21:
        /*007c*/ 	.byte	0x03, 0x19
        /*007e*/ 	.short	0x001c


	//----- nvinfo : EIATTR_PARAM_CBANK
	.align		4
        /*0080*/ 	.byte	0x04, 0x0a
        /*0082*/ 	.short	(.L_23 - .L_22)
	.align		4
.L_22:
        /*0084*/ 	.word	index@(.nv.constant0._Z19float_to_fp8_kernelPKfPhi17__nv_saturation_t25__nv_fp8_interpretation_t)
        /*0088*/ 	.short	0x0380
        /*008a*/ 	.short	0x001c


	//----- nvinfo : EIATTR_SW_WAR
	.align		4
.L_23:
        /*008c*/ 	.byte	0x04, 0x36
        /*008e*/ 	.short	(.L_25 - .L_24)
.L_24:
        /*0090*/ 	.word	0x00000008
.L_25:


//--------------------- .nv.callgraph             --------------------------
	.section	.nv.callgraph,"",@"SHT_CUDA_CALLGRAPH"
	.align	4
	.sectionentsize	8
	.align		4
        /*0000*/ 	.word	0x00000000
	.align		4
        /*0004*/ 	.word	0xffffffff
	.align		4
        /*0008*/ 	.word	0x00000000
	.align		4
        /*000c*/ 	.word	0xfffffffe
	.align		4
        /*0010*/ 	.word	0x00000000
	.align		4
        /*0014*/ 	.word	0xfffffffd
	.align		4
        /*0018*/ 	.word	0x00000000
	.align		4
        /*001c*/ 	.word	0xfffffffc


//--------------------- .text._Z19float_to_fp8_kernelPKfPhi17__nv_saturation_t25__nv_fp8_interpretation_t --------------------------
	.section	.text._Z19float_to_fp8_kernelPKfPhi17__nv_saturation_t25__nv_fp8_interpretation_t,"ax",@progbits
	.align	128
        .global         _Z19float_to_fp8_kernelPKfPhi17__nv_saturation_t25__nv_fp8_interpretation_t
        .type           _Z19float_to_fp8_kernelPKfPhi17__nv_saturation_t25__nv_fp8_interpretation_t,@function
        .size           _Z19float_to_fp8_kernelPKfPhi17__nv_saturation_t25__nv_fp8_interpretation_t,(.L_x_7 - _Z19float_to_fp8_kernelPKfPhi17__nv_saturation_t25__nv_fp8_interpretation_t)
        .other          _Z19float_to_fp8_kernelPKfPhi17__nv_saturation_t25__nv_fp8_interpretation_t,@"STO_CUDA_ENTRY STV_DEFAULT"
_Z19float_to_fp8_kernelPKfPhi17__nv_saturation_t25__nv_fp8_interpretation_t:
.text._Z19float_to_fp8_kernelPKfPhi17__nv_saturation_t25__nv_fp8_interpretation_t:
[----:B------:R-:W-:Y:S01]  /*0000*/  LDC R1, c[0x0][0x37c] ;  /* 0x0000df00ff017b82 */ /* 0x000fe20000000800 */
[----:B------:R-:W0:Y:S07]  /*0010*/  S2R R3, SR_TID.X ;  /* 0x0000000000037919 */ /* 0x000e2e0000002100 */
[----:B------:R-:W0:Y:S01]  /*0020*/  S2UR UR4, SR_CTAID.X ;  /* 0x00000000000479c3 */ /* 0x000e220000002500 */
[----:B------:R-:W1:Y:S07]  /*0030*/  LDCU UR5, c[0x0][0x390] ;  /* 0x00007200ff0577ac */ /* 0x000e6e0008000800 */
[----:B------:R-:W0:Y:S02]  /*0040*/  LDC R0, c[0x0][0x360] ;  /* 0x0000d800ff007b82 */ /* 0x000e240000000800 */
[----:B0-----:R-:W-:-:S05]  /*0050*/  IMAD R0, R0, UR4, R3 ;  /* 0x0000000400007c24 */ /* 0x001fca000f8e0203 */
[----:B-1----:R-:W-:-:S13]  /*0060*/  ISETP.GE.AND P0, PT, R0, UR5, PT ;  /* 0x0000000500007c0c */ /* 0x002fda000bf06270 */
[----:B------:R-:W-:Y:S05]  /*0070*/  @P0 EXIT ;  /* 0x000000000000094d */ /* 0x000fea0003800000 */
[----:B------:R-:W0:Y:S01]  /*0080*/  LDC.64 R2, c[0x0][0x380] ;  /* 0x0000e000ff027b82 */ /* 0x000e220000000a00 */
[----:B------:R-:W1:Y:S01]  /*0090*/  LDCU.64 UR4, c[0x0][0x358] ;  /* 0x00006b00ff0477ac */ /* 0x000e620008000a00 */
[----:B------:R-:W2:Y:S01]  /*00a0*/  LDCU UR6, c[0x0][0x394] ;  /* 0x00007280ff0677ac */ /* 0x000ea20008000800 */
[----:B0-----:R-:W-:-:S06]  /*00b0*/  IMAD.WIDE R2, R0, 0x4, R2 ;  /* 0x0000000400027825 */ /* 0x001fcc00078e0202 */
[----:B-1----:R0:W5:Y:S01]  /*00c0*/  LDG.E R2, desc[UR4][R2.64] ;  /* 0x0000000402027981 */ /* 0x002162000c1e1900 */
[----:B--2---:R-:W-:-:S09]  /*00d0*/  UISETP.NE.AND UP0, UPT, UR6, 0x1, UPT ;  /* 0x000000010600788c */ /* 0x004fd2000bf05270 */
[----:B0-----:R-:W-:Y:S05]  /*00e0*/  BRA.U UP0, `(.L_x_0) ;  /* 0x00000001001c7547 */ /* 0x001fea000b800000 */
[----:B------:R-:W0:Y:S02]  /*00f0*/  LDC R3, c[0x0][0x398] ;  /* 0x0000e600ff037b82 */ /* 0x000e240000000800 */
[----:B0-----:R-:W-:-:S13]  /*0100*/  ISETP.NE.AND P0, PT, R3, 0x1, PT ;  /* 0x000000010300780c */ /* 0x001fda0003f05270 */
[-C--:B-----5:R-:W-:Y:S02]  /*0110*/  @!P0 F2FP.SATFINITE.E5M2.F32.PACK_AB_MERGE_C R3, RZ, R2.reuse, RZ ;  /* 0x00000002ff03823e */ /* 0x0a0fe400048060ff */
[----:B------:R-:W-:Y:S02]  /*0120*/  @P0 F2FP.SATFINITE.E4M3.F32.PACK_AB_MERGE_C R2, RZ, R2, RZ ;  /* 0x00000002ff02023e */ /* 0x000fe400048070ff */
[----:B------:R-:W-:-:S04]  /*0130*/  @!P0 PRMT R4, R3, 0x7610, R4 ;  /* 0x0000761003048816 */ /* 0x000fc80000000004 */
[----:B------:R-:W-:Y:S01]  /*0140*/  @P0 PRMT R4, R2, 0x7610, R4 ;  /* 0x0000761002040816 */ /* 0x000fe20000000004 */
[----:B------:R-:W-:Y:S06]  /*0150*/  BRA `(.L_x_1) ;  /* 0x00000004008c7947 */ /* 0x000fec0003800000 */
.L_x_0:
[C---:B-----5:R-:W-:Y:S01]  /*0160*/  LOP3.LUT R3, R2.reuse, 0x7fffffff, RZ, 0xc0, !PT ;  /* 0x7fffffff02037812 */ /* 0x060fe200078ec0ff */
[----:B------:R-:W0:Y:S01]  /*0170*/  LDCU UR6, c[0x0][0x398] ;  /* 0x00007300ff0677ac */ /* 0x000e220008000800 */
[----:B------:R-:W-:Y:S01]  /*0180*/  IMAD.MOV.U32 R7, RZ, RZ, 0x3f500000 ;  /* 0x3f500000ff077424 */ /* 0x000fe200078e00ff */
[----:B------:R-:W-:Y:S01]  /*0190*/  BSSY.RECONVERGENT B0, `(.L_x_2) ;  /* 0x000005d000007945 */ /* 0x000fe20003800200 */
[----:B------:R-:W-:Y:S02]  /*01a0*/  ISETP.GT.U32.AND P0, PT, R3, 0x7f800000, PT ;  /* 0x7f8000000300780c */ /* 0x000fe40003f04070 */
[----:B------:R-:W-:Y:S02]  /*01b0*/  PRMT R9, RZ, 0x7610, R9 ;  /* 0x00007610ff097816 */ /* 0x000fe40000000009 */
[----:B------:R-:W-:-:S06]  /*01c0*/  SEL R2, R2, 0x7fffffff, !P0 ;  /* 0x7fffffff02027807 */ /* 0x000fcc0004000000 */
[----:B------:R-:W1:Y:S01]  /*01d0*/  F2F.F64.F32 R2, R2 ;  /* 0x0000000200027310 */ /* 0x000e620000201800 */
[----:B0-----:R-:W-:-:S04]  /*01e0*/  ISETP.NE.AND P1, PT, RZ, UR6, PT ;  /* 0x00000006ff007c0c */ /* 0x001fc8000bf25270 */
[----:B------:R-:W-:Y:S01]  /*01f0*/  SEL R7, R7, 0x3ee00000, !P1 ;  /* 0x3ee0000007077807 */ /* 0x000fe20004800000 */
[----:B-1----:R-:W-:Y:S01]  /*0200*/  DADD R4, -RZ, |R2| ;  /* 0x00000000ff047229 */ /* 0x002fe20000000502 */
[----:B------:R-:W-:-:S05]  /*0210*/  SHF.R.U32.HI R6, RZ, 0x14, R3 ;  /* 0x00000014ff067819 */ /* 0x000fca0000011603 */
[C---:B------:R-:W-:Y:S02]  /*0220*/  VIADD R8, R6.reuse, 0x8 ;  /* 0x0000000806087836 */ /* 0x040fe40000000000 */
[----:B------:R-:W-:Y:S02]  /*0230*/  @P1 VIADD R8, R6, 0x10 ;  /* 0x0000001006081836 */ /* 0x000fe40000000000 */
[----:B------:R-:W-:-:S04]  /*0240*/  ISETP.GE.U32.AND P0, PT, RZ, R4, PT ;  /* 0x00000004ff00720c */ /* 0x000fc80003f06070 */
[----:B------:R-:W-:-:S13]  /*0250*/  ISETP.GE.U32.AND.EX P0, PT, R7, R5, PT, P0 ;  /* 0x000000050700720c */ /* 0x000fda0003f06100 */
[----:B------:R-:W-:Y:S05]  /*0260*/  @P0 BRA `(.L_x_3) ;  /* 0x00000004003c0947 */ /* 0x000fea0003800000 */
[----:B------:R-:W-:Y:S01]  /*0270*/  IMAD.MOV.U32 R7, RZ, RZ, 0x4 ;  /* 0x00000004ff077424 */ /* 0x000fe200078e00ff */
[----:B------:R-:W-:Y:S01]  /*0280*/  ISETP.GE.U32.AND P0, PT, R4, 0x1, PT ;  /* 0x000000010400780c */ /* 0x000fe20003f06070 */
[----:B------:R-:W-:-:S03]  /*0290*/  IMAD.MOV.U32 R6, RZ, RZ, 0x7 ;  /* 0x00000007ff067424 */ /* 0x000fc600078e00ff */
[----:B------:R-:W-:Y:S02]  /*02a0*/  SEL R7, R7, 0x3, !P1 ;  /* 0x0000000307077807 */ /* 0x000fe40004800000 */
[----:B------:R-:W-:Y:S02]  /*02b0*/  ISETP.GE.U32.AND.EX P0, PT, R5, 0x7ff00000, PT, P0 ;  /* 0x7ff000000500780c */ /* 0x000fe40003f06100 */
[----:B------:R-:W-:Y:S02]  /*02c0*/  IADD3 R9, PT, PT, -R7, 0x35, RZ ;  /* 0x0000003507097810 */ /* 0x000fe40007ffe1ff */
[----:B------:R-:W-:Y:S02]  /*02d0*/  SEL R6, R6, 0x3, !P1 ;  /* 0x0000000306067807 */ /* 0x000fe40004800000 */
[----:B------:R-:W-:-:S04]  /*02e0*/  SHF.R.U64 R13, R2, R9, R3 ;  /* 0x00000009020d7219 */ /* 0x000fc80000001203 */
[----:B------:R-:W-:-:S04]  /*02f0*/  LOP3.LUT R6, R6, R13, RZ, 0xc0, !PT ;  /* 0x0000000d06067212 */ /* 0x000fc800078ec0ff */
[----:B------:R-:W-:-:S04]  /*0300*/  @P0 LOP3.LUT R9, R6, 0x7e, RZ, 0xfc, !PT ;  /* 0x0000007e06090812 */ /* 0x000fc800078efcff */
[----:B------:R-:W-:Y:S01]  /*0310*/  @P0 SEL R9, R9, 0x7f, P1 ;  /* 0x0000007f09090807 */ /* 0x000fe20000800000 */
[----:B------:R-:W-:Y:S06]  /*0320*/  @P0 BRA `(.L_x_3) ;  /* 0x00000004000c0947 */ /* 0x000fec0003800000 */
[----:B------:R-:W-:Y:S01]  /*0330*/  SEL R9, RZ, 0xffffffff, !P1 ;  /* 0xffffffffff097807 */ /* 0x000fe20004800000 */
[----:B------:R-:W-:Y:S02]  /*0340*/  IMAD.MOV.U32 R10, RZ, RZ, 0x407d0000 ;  /* 0x407d0000ff0a7424 */ /* 0x000fe400078e00ff */
[----:B------:R-:W-:Y:S01]  /*0350*/  IMAD.MOV.U32 R11, RZ, RZ, 0x3f900000 ;  /* 0x3f900000ff0b7424 */ /* 0x000fe200078e00ff */
[----:B------:R-:W-:Y:S02]  /*0360*/  ISETP.GE.U32.AND P0, PT, R9, R4, PT ;  /* 0x000000040900720c */ /* 0x000fe40003f06070 */
[----:B------:R-:W-:Y:S02]  /*0370*/  SEL R9, R10, 0x40edffff, !P1 ;  /* 0x40edffff0a097807 */ /* 0x000fe40004800000 */
[----:B------:R-:W-:Y:S02]  /*0380*/  SEL R11, R11, 0x3f100000, !P1 ;  /* 0x3f1000000b0b7807 */ /* 0x000fe40004800000 */
[----:B------:R-:W-:-:S13]  /*0390*/  ISETP.GE.U32.AND.EX P0, PT, R9, R5, PT, P0 ;  /* 0x000000050900720c */ /* 0x000fda0003f06100 */
[----:B------:R-:W-:-:S05]  /*03a0*/  @!P0 IMAD.MOV.U32 R9, RZ, RZ, 0x7f ;  /* 0x0000007fff098424 */ /* 0x000fca00078e00ff */
[----:B------:R-:W-:Y:S01]  /*03b0*/  @!P0 SEL R9, R9, 0x7c, !P1 ;  /* 0x0000007c09098807 */ /* 0x000fe20004800000 */
[----:B------:R-:W-:Y:S06]  /*03c0*/  @!P0 BRA `(.L_x_3) ;  /* 0x0000000000e48947 */ /* 0x000fec0003800000 */
[----:B------:R-:W-:Y:S01]  /*03d0*/  ISETP.GT.U32.AND P0, PT, RZ, R4, PT ;  /* 0x00000004ff00720c */ /* 0x000fe20003f04070 */
[----:B------:R-:W-:Y:S01]  /*03e0*/  IMAD.MOV.U32 R15, RZ, RZ, 0x1 ;  /* 0x00000001ff0f7424 */ /* 0x000fe200078e00ff */
[----:B------:R-:W-:Y:S02]  /*03f0*/  IADD3 R12, PT, PT, -R7, 0x34, RZ ;  /* 0x00000034070c7810 */ /* 0x000fe40007ffe1ff */
[----:B------:R-:W-:Y:S02]  /*0400*/  ISETP.GT.U32.AND.EX P0, PT, R11, R5, PT, P0 ;  /* 0x000000050b00720c */ /* 0x000fe40003f04100 */
[CC--:B------:R-:W-:Y:S02]  /*0410*/  SHF.L.U64.HI R4, R15.reuse, R12.reuse, RZ ;  /* 0x0000000c0f047219 */ /* 0x0c0fe400000102ff */
[----:B------:R-:W-:-:S09]  /*0420*/  SHF.L.U32 R5, R15, R12, RZ ;  /* 0x0000000c0f057219 */ /* 0x000fd200000006ff */
[----:B------:R-:W-:Y:S05]  /*0430*/  @P0 BRA `(.L_x_4) ;  /* 0x0000000000580947 */ /* 0x000fea0003800000 */
[----:B------:R-:W-:Y:S01]  /*0440*/  IMAD.MOV.U32 R15, RZ, RZ, 0x2 ;  /* 0x00000002ff0f7424 */ /* 0x000fe200078e00ff */
[----:B------:R-:W-:Y:S01]  /*0450*/  LOP3.LUT R9, R13, 0x1, RZ, 0xc0, !PT ;  /* 0x000000010d097812 */ /* 0x000fe200078ec0ff */
[----:B------:R-:W-:Y:S01]  /*0460*/  VIADD R7, R7, 0xffffffff ;  /* 0xffffffff07077836 */ /* 0x000fe20000000000 */
[----:B------:R-:W-:Y:S02]  /*0470*/  LOP3.LUT R8, R8, 0xffff, RZ, 0xc0, !PT ;  /* 0x0000ffff08087812 */ /* 0x000fe400078ec0ff */
[CC--:B------:R-:W-:Y:S02]  /*0480*/  SHF.L.U32 R11, R15.reuse, R12.reuse, RZ ;  /* 0x0000000c0f0b7219 */ /* 0x0c0fe400000006ff */
[----:B------:R-:W-:Y:S02]  /*0490*/  SHF.L.U64.HI R12, R15, R12, RZ ;  /* 0x0000000c0f0c7219 */ /* 0x000fe400000102ff */
[----:B------:R-:W-:Y:S02]  /*04a0*/  IADD3 R11, P1, PT, R11, -0x1, RZ ;  /* 0xffffffff0b0b7810 */ /* 0x000fe40007f3e0ff */
[----:B------:R-:W-:-:S02]  /*04b0*/  ISETP.NE.U32.AND P0, PT, R9, 0x1, PT ;  /* 0x000000010900780c */ /* 0x000fc40003f05070 */
[----:B------:R-:W-:Y:S02]  /*04c0*/  LOP3.LUT R10, R11, R2, RZ, 0xc0, !PT ;  /* 0x000000020b0a7212 */ /* 0x000fe400078ec0ff */
[----:B------:R-:W-:Y:S02]  /*04d0*/  IADD3.X R9, PT, PT, R12, -0x1, RZ, P1, !PT ;  /* 0xffffffff0c097810 */ /* 0x000fe40000ffe4ff */
[CC--:B------:R-:W-:Y:S02]  /*04e0*/  ISETP.GT.U32.AND P2, PT, R10.reuse, R5.reuse, PT ;  /* 0x000000050a00720c */ /* 0x0c0fe40003f44070 */
[----:B------:R-:W-:Y:S02]  /*04f0*/  ISETP.NE.U32.AND P1, PT, R10, R5, PT ;  /* 0x000000050a00720c */ /* 0x000fe40003f25070 */
[----:B------:R-:W-:Y:S02]  /*0500*/  LOP3.LUT R5, R9, R3, RZ, 0xc0, !PT ;  /* 0x0000000309057212 */ /* 0x000fe400078ec0ff */
[----:B------:R-:W-:-:S02]  /*0510*/  ISETP.NE.U32.AND.EX P0, PT, RZ, RZ, PT, P0 ;  /* 0x000000ffff00720c */ /* 0x000fc40003f05100 */
[CC--:B------:R-:W-:Y:S02]  /*0520*/  ISETP.GT.U32.AND.EX P2, PT, R5.reuse, R4.reuse, PT, P2 ;  /* 0x000000040500720c */ /* 0x0c0fe40003f44120 */
[----:B------:R-:W-:Y:S02]  /*0530*/  ISETP.NE.OR.EX P0, PT, R5, R4, P0, P1 ;  /* 0x000000040500720c */ /* 0x000fe40000705710 */
[----:B------:R-:W-:-:S04]  /*0540*/  SHF.L.U32 R7, R8, R7, RZ ;  /* 0x0000000708077219 */ /* 0x000fc800000006ff */
[----:B------:R-:W-:-:S04]  /*0550*/  LOP3.LUT R7, R6, R7, RZ, 0xfc, !PT ;  /* 0x0000000706077212 */ /* 0x000fc800078efcff */
[----:B------:R-:W-:-:S03]  /*0560*/  PRMT R9, R7, 0x7610, R9 ;  /* 0x0000761007097816 */ /* 0x000fc60000000009 */
[----:B------:R-:W-:Y:S05]  /*0570*/  @P0 BRA !P2, `(.L_x_3) ;  /* 0x0000000000780947 */ /* 0x000fea0005000000 */
[----:B------:R-:W-:Y:S01]  /*0580*/  VIADD R9, R9, 0x1 ;  /* 0x0000000109097836 */ /* 0x000fe20000000000 */
[----:B------:R-:W-:Y:S06]  /*0590*/  BRA `(.L_x_3) ;  /* 0x0000000000707947 */ /* 0x000fec0003800000 */
.L_x_4:
[----:B------:R-:W-:Y:S02]  /*05a0*/  IMAD.MOV R8, RZ, RZ, -R8 ;  /* 0x000000ffff087224 */ /* 0x000fe400078e0a08 */
[----:B------:R-:W-:-:S03]  /*05b0*/  VIADD R12, R7, 0xffffffff ;  /* 0xffffffff070c7836 */ /* 0x000fc60000000000 */
[----:B------:R-:W-:Y:S02]  /*05c0*/  PRMT R8, R8, 0x7710, RZ ;  /* 0x0000771008087816 */ /* 0x000fe400000000ff */
[----:B------:R-:W-:-:S03]  /*05d0*/  SHF.L.U32 R7, R15, R12, RZ ;  /* 0x0000000c0f077219 */ /* 0x000fc600000006ff */
[----:B------:R-:W-:Y:S01]  /*05e0*/  VIADD R8, R8, 0x1 ;  /* 0x0000000108087836 */ /* 0x000fe20000000000 */
[----:B------:R-:W-:-:S04]  /*05f0*/  LOP3.LUT R7, R6, 0xffff, R7, 0xc8, !PT ;  /* 0x0000ffff06077812 */ /* 0x000fc800078ec807 */
[----:B------:R-:W-:Y:S02]  /*0600*/  LOP3.LUT R8, R8, 0xff, RZ, 0xc0, !PT ;  /* 0x000000ff08087812 */ /* 0x000fe400078ec0ff */
[----:B------:R-:W-:-:S03]  /*0610*/  LOP3.LUT R7, R7, 0xff, RZ, 0xc0, !PT ;  /* 0x000000ff07077812 */ /* 0x000fc600078ec0ff */
[----:B------:R-:W-:Y:S01]  /*0620*/  VIADD R10, R8, 0x1 ;  /* 0x00000001080a7836 */ /* 0x000fe20000000000 */
[----:B------:R-:W-:-:S04]  /*0630*/  SHF.R.U32.HI R7, RZ, R8, R7 ;  /* 0x00000008ff077219 */ /* 0x000fc80000011607 */
[CC--:B------:R-:W-:Y:S02]  /*0640*/  SHF.L.U32 R9, R5.reuse, R10.reuse, RZ ;  /* 0x0000000a05097219 */ /* 0x0c0fe400000006ff */
[----:B------:R-:W-:Y:S02]  /*0650*/  SHF.L.U64.HI R11, R5, R10, R4 ;  /* 0x0000000a050b7219 */ /* 0x000fe40000010204 */
[----:B------:R-:W-:Y:S02]  /*0660*/  IADD3 R9, P0, PT, R9, -0x1, RZ ;  /* 0xffffffff09097810 */ /* 0x000fe40007f1e0ff */
[----:B------:R-:W-:Y:S02]  /*0670*/  SHF.L.U32 R10, R5, R8, RZ ;  /* 0x00000008050a7219 */ /* 0x000fe400000006ff */
[----:B------:R-:W-:Y:S02]  /*0680*/  IADD3.X R11, PT, PT, R11, -0x1, RZ, P0, !PT ;  /* 0xffffffff0b0b7810 */ /* 0x000fe400007fe4ff */
[----:B------:R-:W-:-:S02]  /*0690*/  LOP3.LUT R9, R9, R2, RZ, 0xc0, !PT ;  /* 0x0000000209097212 */ /* 0x000fc400078ec0ff */
[----:B------:R-:W-:Y:S02]  /*06a0*/  SHF.L.U64.HI R4, R5, R8, R4 ;  /* 0x0000000805047219 */ /* 0x000fe40000010204 */
[----:B------:R-:W-:Y:S02]  /*06b0*/  LOP3.LUT R11, R11, 0x100000, R3, 0xe0, !PT ;  /* 0x001000000b0b7812 */ /* 0x000fe400078ee003 */
[----:B------:R-:W-:-:S04]  /*06c0*/  ISETP.GT.U32.AND P0, PT, R9, R10, PT ;  /* 0x0000000a0900720c */ /* 0x000fc80003f04070 */
[----:B------:R-:W-:-:S13]  /*06d0*/  ISETP.GT.U32.AND.EX P0, PT, R11, R4, PT, P0 ;  /* 0x000000040b00720c */ /* 0x000fda0003f04100 */
[----:B------:R-:W-:Y:S05]  /*06e0*/  @P0 BRA `(.L_x_5) ;  /* 0x0000000000180947 */ /* 0x000fea0003800000 */
[----:B------:R-:W-:Y:S02]  /*06f0*/  LOP3.LUT R5, R7, 0x1, RZ, 0xc0, !PT ;  /* 0x0000000107057812 */ /* 0x000fe400078ec0ff */
[----:B------:R-:W-:Y:S02]  /*0700*/  ISETP.NE.U32.AND P1, PT, R9, R10, PT ;  /* 0x0000000a0900720c */ /* 0x000fe40003f25070 */
[----:B------:R-:W-:Y:S02]  /*0710*/  ISETP.NE.U32.AND P0, PT, R5, 0x1, PT ;  /* 0x000000010500780c */ /* 0x000fe40003f05070 */
[----:B------:R-:W-:Y:S02]  /*0720*/  PRMT R9, R7, 0x7610, R9 ;  /* 0x0000761007097816 */ /* 0x000fe40000000009 */
[----:B------:R-:W-:-:S13]  /*0730*/  ISETP.NE.OR.EX P0, PT, R11, R4, P0, P1 ;  /* 0x000000040b00720c */ /* 0x000fda0000705710 */
[----:B------:R-:W-:Y:S05]  /*0740*/  @P0 BRA `(.L_x_3) ;  /* 0x0000000000040947 */ /* 0x000fea0003800000 */
.L_x_5:
[----:B------:R-:W-:-:S07]  /*0750*/  VIADD R9, R7, 0x1 ;  /* 0x0000000107097836 */ /* 0x000fce0000000000 */
.L_x_3:
[----:B------:R-:W-:Y:S05]  /*0760*/  BSYNC.RECONVERGENT B0 ;  /* 0x0000000000007941 */ /* 0x000fea0003800200 */
.L_x_2:
[----:B------:R-:W-:-:S04]  /*0770*/  SHF.R.U32.HI R4, RZ, 0x18, R3 ;  /* 0x00000018ff047819 */ /* 0x000fc80000011603 */
[----:B------:R-:W-:-:S07]  /*0780*/  LOP3.LUT R4, R9, 0x80, R4, 0xf8, !PT ;  /* 0x0000008009047812 */ /* 0x000fce00078ef804 */
.L_x_1:
[----:B------:R-:W0:Y:S02]  /*0790*/  LDCU.64 UR6, c[0x0][0x388] ;  /* 0x00007100ff0677ac */ /* 0x000e240008000a00 */
[----:B0-----:R-:W-:-:S04]  /*07a0*/  IADD3 R2, P0, PT, R0, UR6, RZ ;  /* 0x0000000600027c10 */ /* 0x001fc8000ff1e0ff */
[----:B------:R-:W-:-:S05]  /*07b0*/  LEA.HI.X.SX32 R3, R0, UR7, 0x1, P0 ;  /* 0x0000000700037c11 */ /* 0x000fca00080f0eff */
[----:B------:R-:W-:Y:S01]  /*07c0*/  STG.E.U8 desc[UR4][R2.64], R4 ;  /* 0x0000000402007986 */ /* 0x000fe2000c101104 */
[----:B------:R-:W-:Y:S05]  /*07d0*/  EXIT ;  /* 0x000000000000794d */ /* 0x000fea0003800000 */
.L_x_6:
[----:B------:R-:W-:-:S00]  /*07e0*/  BRA `(.L_x_6) ;  /* 0xfffffffc00fc7947 */ /* 0x000fc0000383ffff */
[----:B------:R-:W-:-:S00]  /*07f0*/  NOP ;  /* 0x0000000000007918 */ /* 0x000fc00000000000 */
        /* <DEDUP_REMOVED lines=8> */
.L_x_7:


//--------------------- .nv.shared.reserved.0     --------------------------
	.section	.nv.shared.reserved.0,"aw",@nobits
	.weak		__nv_reservedSMEM_offset_0_alias
	.size		__nv_reservedSMEM_offset_0_alias, 0, 64
	.other		__nv_reservedSMEM_offset_0_alias,@"STO_CUDA_RESERVED_SHARED STV_DEFAULT"
__nv_reservedSMEM_offset_0_alias:
	.zero		0
	.zero		64


//--------------------- .nv.constant0._Z19float_to_fp8_kernelPKfPhi17__nv_saturation_t25__nv_fp8_interpretation_t --------------------------
	.section	.nv.constant0._Z19float_to_fp8_kernelPKfPhi17__nv_saturation_t25__nv_fp8_interpretation_t,"a",@progbits
	.sectionflags	@""
	.align	4
.nv.constant0._Z19float_to_fp8_kernelPKfPhi17__nv_saturation_t25__nv_fp8_interpretation_t:
	.zero		924


//--------------------- SYMBOLS --------------------------

	.type		.nv.reservedSmem.offset0,@object
	.size		.nv.reservedSmem.offset0,0x4
